	.headerflags	@"EF_CUDA_TEXMODE_UNIFIED EF_CUDA_64BIT_ADDRESS EF_CUDA_ACCELERATORS EF_CUDA_SM90 EF_CUDA_VIRTUAL_SM(EF_CUDA_SM90)"
	.elftype	@"ET_EXEC"


//--------------------- .nv.info                  --------------------------
	.section	.nv.info,"",@"SHT_CUDA_INFO"
	.align	4


	//----- nvinfo : EIATTR_REGCOUNT
	.align		4
        /*0000*/ 	.byte	0x04, 0x2f
        /*0002*/ 	.short	(.L_1 - .L_0)
	.align		4
.L_0:
        /*0004*/ 	.word	index@(triton_poi_fused_avg_pool2d_leaky_relu_12)
        /*0008*/ 	.word	0x00000020


	//----- nvinfo : EIATTR_MIN_STACK_SIZE
	.align		4
.L_1:
        /*000c*/ 	.byte	0x04, 0x12
        /*000e*/ 	.short	(.L_3 - .L_2)
	.align		4
.L_2:
        /*0010*/ 	.word	index@(triton_poi_fused_avg_pool2d_leaky_relu_12)
        /*0014*/ 	.word	0x00000000


	//----- nvinfo : EIATTR_FRAME_SIZE
	.align		4
.L_3:
        /*0018*/ 	.byte	0x04, 0x11
        /*001a*/ 	.short	(.L_5 - .L_4)
	.align		4
.L_4:
        /*001c*/ 	.word	index@(triton_poi_fused_avg_pool2d_leaky_relu_12)
        /*0020*/ 	.word	0x00000000


	//----- nvinfo : EIATTR_MIN_STACK_SIZE
	.align		4
.L_5:
        /*0024*/ 	.byte	0x04, 0x12
        /*0026*/ 	.short	(.L_7 - .L_6)
	.align		4
.L_6:
        /*0028*/ 	.word	index@(triton_poi_fused_avg_pool2d_leaky_relu_12)
        /*002c*/ 	.word	0x00000000
.L_7:


//--------------------- .nv.info.triton_poi_fused_avg_pool2d_leaky_relu_12 --------------------------
	.section	.nv.info.triton_poi_fused_avg_pool2d_leaky_relu_12,"",@"SHT_CUDA_INFO"
	.sectionflags	@""
	.align	4


	//----- nvinfo : EIATTR_CUDA_API_VERSION
	.align		4
        /*0000*/ 	.byte	0x04, 0x37
        /*0002*/ 	.short	(.L_9 - .L_8)
.L_8:
        /*0004*/ 	.word	0x0000007c


	//----- nvinfo : EIATTR_KPARAM_INFO
	.align		4
.L_9:
        /*0008*/ 	.byte	0x04, 0x17
        /*000a*/ 	.short	(.L_11 - .L_10)
.L_10:
        /*000c*/ 	.word	0x00000000
        /*0010*/ 	.short	0x0003
        /*0012*/ 	.short	0x0018
        /*0014*/ 	.byte	0x00, 0xf0, 0x11, 0x00


	//----- nvinfo : EIATTR_KPARAM_INFO
	.align		4
.L_11:
        /*0018*/ 	.byte	0x04, 0x17
        /*001a*/ 	.short	(.L_13 - .L_12)
.L_12:
        /*001c*/ 	.word	0x00000000
        /*0020*/ 	.short	0x0002
        /*0022*/ 	.short	0x0010
        /*0024*/ 	.byte	0x00, 0xf4, 0x21, 0x00


	//----- nvinfo : EIATTR_KPARAM_INFO
	.align		4
.L_13:
        /*0028*/ 	.byte	0x04, 0x17
        /*002a*/ 	.short	(.L_15 - .L_14)
.L_14:
        /*002c*/ 	.word	0x00000000
        /*0030*/ 	.short	0x0001
        /*0032*/ 	.short	0x0008
        /*0034*/ 	.byte	0x00, 0xf4, 0x21, 0x00


	//----- nvinfo : EIATTR_KPARAM_INFO
	.align		4
.L_15:
        /*0038*/ 	.byte	0x04, 0x17
        /*003a*/ 	.short	(.L_17 - .L_16)
.L_16:
        /*003c*/ 	.word	0x00000000
        /*0040*/ 	.short	0x0000
        /*0042*/ 	.short	0x0000
        /*0044*/ 	.byte	0x00, 0xf4, 0x21, 0x00


	//----- nvinfo : EIATTR_SPARSE_MMA_MASK
	.align		4
.L_17:
        /*0048*/ 	.byte	0x03, 0x50
        /*004a*/ 	.short	0x0000


	//----- nvinfo : EIATTR_MAXREG_COUNT
	.align		4
        /*004c*/ 	.byte	0x03, 0x1b
        /*004e*/ 	.short	0x00ff


	//----- nvinfo : EIATTR_EXIT_INSTR_OFFSETS
	.align		4
        /*0050*/ 	.byte	0x04, 0x1c
        /*0052*/ 	.short	(.L_19 - .L_18)


	//   ....[0]....
.L_18:
        /*0054*/ 	.word	0x00000950


	//----- nvinfo : EIATTR_REQNTID
	.align		4
.L_19:
        /*0058*/ 	.byte	0x04, 0x10
        /*005a*/ 	.short	(.L_21 - .L_20)
.L_20:
        /*005c*/ 	.word	0x00000080
        /*0060*/ 	.word	0x00000001
        /*0064*/ 	.word	0x00000001


	//----- nvinfo : EIATTR_CBANK_PARAM_SIZE
	.align		4
.L_21:
        /*0068*/ 	.byte	0x03, 0x19
        /*006a*/ 	.short	0x001c


	//----- nvinfo : EIATTR_PARAM_CBANK
	.align		4
        /*006c*/ 	.byte	0x04, 0x0a
        /*006e*/ 	.short	(.L_23 - .L_22)
	.align		4
.L_22:
        /*0070*/ 	.word	index@(.nv.constant0.triton_poi_fused_avg_pool2d_leaky_relu_12)
        /*0074*/ 	.short	0x0210
        /*0076*/ 	.short	0x001c


	//----- nvinfo : EIATTR_SW_WAR
	.align		4
.L_23:
        /*0078*/ 	.byte	0x04, 0x36
        /*007a*/ 	.short	(.L_25 - .L_24)
.L_24:
        /*007c*/ 	.word	0x00000008
.L_25:


//--------------------- .nv.callgraph             --------------------------
	.section	.nv.callgraph,"",@"SHT_CUDA_CALLGRAPH"
	.align	4
	.sectionentsize	8
	.align		4
        /*0000*/ 	.word	0x00000000
	.align		4
        /*0004*/ 	.word	0xffffffff
	.align		4
        /*0008*/ 	.word	0x00000000
	.align		4
        /*000c*/ 	.word	0xfffffffe
	.align		4
        /*0010*/ 	.word	0x00000000
	.align		4
        /*0014*/ 	.word	0xfffffffd
	.align		4
        /*0018*/ 	.word	0x00000000
	.align		4
        /*001c*/ 	.word	0xfffffffc


//--------------------- .text.triton_poi_fused_avg_pool2d_leaky_relu_12 --------------------------
	.section	.text.triton_poi_fused_avg_pool2d_leaky_relu_12,"ax",@progbits
	.sectionflags	@"SHF_BARRIERS=1"
	.align	128
        .global         triton_poi_fused_avg_pool2d_leaky_relu_12
        .type           triton_poi_fused_avg_pool2d_leaky_relu_12,@function
        .size           triton_poi_fused_avg_pool2d_leaky_relu_12,(.L_x_1 - triton_poi_fused_avg_pool2d_leaky_relu_12)
        .other          triton_poi_fused_avg_pool2d_leaky_relu_12,@"STO_CUDA_ENTRY STV_DEFAULT"
triton_poi_fused_avg_pool2d_leaky_relu_12:
.text.triton_poi_fused_avg_pool2d_leaky_relu_12:
[----:B------:R-:W-:Y:S01]  /*0000*/  LDC R1, c[0x0][0x28] ;  /* 0x00000a00ff017b82 */ /* 0x000fe20000000800 */
[----:B------:R-:W1:Y:S07]  /*0010*/  S2R R0, SR_TID.X ;  /* 0x0000000000007919 */ /* 0x000e6e0000002100 */
[----:B------:R-:W2:Y:S01]  /*0020*/  LDC.64 R28, c[0x0][0x210] ;  /* 0x00008400ff1c7b82 */ /* 0x000ea20000000a00 */
[----:B------:R-:W-:Y:S01]  /*0030*/  ULDC.64 UR4, c[0x0][0x210] ;  /* 0x0000840000047ab9 */ /* 0x000fe20000000a00 */
[----:B------:R-:W-:Y:S01]  /*0040*/  ULDC.64 UR6, c[0x0][0x208] ;  /* 0x0000820000067ab9 */ /* 0x000fe20000000a00 */
[----:B------:R-:W3:Y:S01]  /*0050*/  S2R R6, SR_CTAID.X ;  /* 0x0000000000067919 */ /* 0x000ee20000002500 */
[----:B------:R-:W-:Y:S01]  /*0060*/  ULDC.64 UR8, c[0x0][0x218] ;  /* 0x0000860000087ab9 */ /* 0x000fe20000000a00 */
[----:B-1----:R-:W-:-:S02]  /*0070*/  IMAD.SHL.U32 R2, R0, 0x8, RZ ;  /* 0x0000000800027824 */ /* 0x002fc400078e00ff */
[----:B---3--:R-:W-:-:S03]  /*0080*/  IMAD.SHL.U32 R3, R6, 0x400, RZ ;  /* 0x0000040006037824 */ /* 0x008fc600078e00ff */
[----:B------:R-:W-:Y:S02]  /*0090*/  LOP3.LUT R4, R2, 0x3f8, RZ, 0xc0, !PT ;  /* 0x000003f802047812 */ /* 0x000fe400078ec0ff */
[----:B------:R-:W-:Y:S02]  /*00a0*/  SHF.R.S32.HI R7, RZ, 0x15, R6 ;  /* 0x00000015ff077819 */ /* 0x000fe40000011406 */
[----:B------:R-:W-:-:S04]  /*00b0*/  LOP3.LUT R2, R3, R4, RZ, 0xfc, !PT ;  /* 0x0000000403027212 */ /* 0x000fc800078efcff */
[----:B------:R-:W-:-:S04]  /*00c0*/  SHF.R.S32.HI R5, RZ, 0x1f, R2 ;  /* 0x0000001fff057819 */ /* 0x000fc80000011402 */
[-C--:B------:R-:W-:Y:S02]  /*00d0*/  LEA.HI R6, R5, R2.reuse, RZ, 0x6 ;  /* 0x0000000205067211 */ /* 0x080fe400078f30ff */
[----:B------:R-:W-:Y:S02]  /*00e0*/  SGXT R5, R7, 0x1 ;  /* 0x000000010705781a */ /* 0x000fe40000000200 */
[----:B------:R-:W-:Y:S02]  /*00f0*/  SHF.R.S32.HI R7, RZ, 0x6, R6 ;  /* 0x00000006ff077819 */ /* 0x000fe40000011406 */
[----:B------:R-:W-:Y:S02]  /*0100*/  LEA.HI R9, R5, R2, RZ, 0xd ;  /* 0x0000000205097211 */ /* 0x000fe400078f68ff */
[----:B------:R-:W-:-:S03]  /*0110*/  LEA.HI R8, R7, R7, RZ, 0x7 ;  /* 0x0000000707087211 */ /* 0x000fc600078f38ff */
[----:B------:R-:W-:Y:S01]  /*0120*/  IMAD.SHL.U32 R9, R9, 0x4, RZ ;  /* 0x0000000409097824 */ /* 0x000fe200078e00ff */
[----:B------:R-:W-:-:S04]  /*0130*/  LOP3.LUT R8, R8, 0x1ffff80, RZ, 0xc0, !PT ;  /* 0x01ffff8008087812 */ /* 0x000fc800078ec0ff */
[----:B------:R-:W-:Y:S02]  /*0140*/  IADD3 R8, R7, -R8, RZ ;  /* 0x8000000807087210 */ /* 0x000fe40007ffe0ff */
[----:B------:R-:W-:Y:S02]  /*0150*/  LOP3.LUT R9, R9, 0xffff8000, RZ, 0xc0, !PT ;  /* 0xffff800009097812 */ /* 0x000fe400078ec0ff */
[----:B------:R-:W-:-:S03]  /*0160*/  LOP3.LUT R7, R6, 0xffffffc0, RZ, 0xc0, !PT ;  /* 0xffffffc006077812 */ /* 0x000fc600078ec0ff */
[----:B------:R-:W-:Y:S02]  /*0170*/  IMAD R22, R8, 0x80, R9 ;  /* 0x0000008008167824 */ /* 0x000fe400078e0209 */
[----:B------:R-:W-:Y:S02]  /*0180*/  IMAD.IADD R7, R2, 0x1, -R7 ;  /* 0x0000000102077824 */ /* 0x000fe400078e0a07 */
[----:B------:R-:W-:Y:S01]  /*0190*/  VIADD R10, R22, 0x4000 ;  /* 0x00004000160a7836 */ /* 0x000fe20000000000 */
[----:B------:R-:W-:Y:S02]  /*01a0*/  SHF.R.S32.HI R20, RZ, 0x1f, R22 ;  /* 0x0000001fff147819 */ /* 0x000fe40000011416 */
[----:B------:R-:W-:Y:S02]  /*01b0*/  IADD3 R6, P0, R7, R22, RZ ;  /* 0x0000001607067210 */ /* 0x000fe40007f1e0ff */
[----:B------:R-:W-:Y:S02]  /*01c0*/  IADD3 R13, R7, R22, RZ ;  /* 0x00000016070d7210 */ /* 0x000fe40007ffe0ff */
[----:B------:R-:W-:-:S02]  /*01d0*/  LEA.HI.X.SX32 R9, R7, R20, 0x1, P0 ;  /* 0x0000001407097211 */ /* 0x000fc400000f0eff */
[----:B------:R-:W-:Y:S01]  /*01e0*/  LEA R16, P0, R6, UR4, 0x2 ;  /* 0x0000000406107c11 */ /* 0x000fe2000f8010ff */
[----:B--2---:R-:W-:-:S03]  /*01f0*/  IMAD.WIDE R12, R13, 0x4, R28 ;  /* 0x000000040d0c7825 */ /* 0x004fc600078e021c */
[----:B------:R-:W-:Y:S02]  /*0200*/  LEA.HI.X R17, R6, UR5, R9, 0x2, P0 ;  /* 0x0000000506117c11 */ /* 0x000fe400080f1409 */
[----:B------:R-:W-:Y:S01]  /*0210*/  LOP3.LUT R6, R3, 0x4, R4, 0xfe, !PT ;  /* 0x0000000403067812 */ /* 0x000fe200078efe04 */
[----:B------:R-:W2:Y:S03]  /*0220*/  LDG.E.128 R12, desc[UR6][R12.64] ;  /* 0x000000060c0c7981 */ /* 0x000ea6000c1e1d00 */
[----:B------:R-:W-:Y:S01]  /*0230*/  LEA.HI R5, R5, R6, RZ, 0x6 ;  /* 0x0000000605057211 */ /* 0x000fe200078f30ff */
[----:B------:R-:W2:Y:S01]  /*0240*/  LDG.E.128 R16, desc[UR6][R16.64+0x100] ;  /* 0x0001000610107981 */ /* 0x000ea2000c1e1d00 */
[----:B------:R-:W-:Y:S01]  /*0250*/  IMAD.IADD R9, R7, 0x1, R10 ;  /* 0x0000000107097824 */ /* 0x000fe200078e020a */
[----:B------:R-:W-:Y:S02]  /*0260*/  IADD3 R24, R22, 0x4040, RZ ;  /* 0x0000404016187810 */ /* 0x000fe40007ffe0ff */
[----:B------:R-:W-:Y:S01]  /*0270*/  LOP3.LUT R11, R5, 0xffffffc0, RZ, 0xc0, !PT ;  /* 0xffffffc0050b7812 */ /* 0x000fe200078ec0ff */
[----:B------:R-:W-:-:S04]  /*0280*/  IMAD.WIDE R4, R9, 0x4, R28 ;  /* 0x0000000409047825 */ /* 0x000fc800078e021c */
[----:B------:R-:W-:Y:S02]  /*0290*/  IMAD.IADD R11, R6, 0x1, -R11 ;  /* 0x00000001060b7824 */ /* 0x000fe400078e0a0b */
[----:B------:R-:W-:Y:S02]  /*02a0*/  IMAD.IADD R9, R7, 0x1, R24 ;  /* 0x0000000107097824 */ /* 0x000fe400078e0218 */
[----:B------:R-:W3:Y:S01]  /*02b0*/  LDG.E.128 R4, desc[UR6][R4.64] ;  /* 0x0000000604047981 */ /* 0x000ee2000c1e1d00 */
[----:B------:R-:W-:Y:S01]  /*02c0*/  IADD3 R27, P0, R11, R22, RZ ;  /* 0x000000160b1b7210 */ /* 0x000fe20007f1e0ff */
[----:B------:R-:W-:Y:S01]  /*02d0*/  IMAD.WIDE R8, R9, 0x4, R28 ;  /* 0x0000000409087825 */ /* 0x000fe200078e021c */
[----:B------:R-:W-:Y:S02]  /*02e0*/  IADD3 R25, R11, R22, RZ ;  /* 0x000000160b197210 */ /* 0x000fe40007ffe0ff */
[C---:B------:R-:W-:Y:S01]  /*02f0*/  LEA.HI.X.SX32 R20, R11.reuse, R20, 0x1, P0 ;  /* 0x000000140b147211 */ /* 0x040fe200000f0eff */
[----:B------:R-:W-:-:S02]  /*0300*/  IMAD.IADD R23, R11, 0x1, R10 ;  /* 0x000000010b177824 */ /* 0x000fc400078e020a */
[----:B------:R-:W-:Y:S02]  /*0310*/  IMAD.IADD R24, R11, 0x1, R24 ;  /* 0x000000010b187824 */ /* 0x000fe400078e0218 */
[----:B------:R-:W4:Y:S01]  /*0320*/  LDG.E.128 R8, desc[UR6][R8.64] ;  /* 0x0000000608087981 */ /* 0x000f22000c1e1d00 */
[----:B------:R-:W-:-:S04]  /*0330*/  IMAD.WIDE R22, R23, 0x4, R28 ;  /* 0x0000000417167825 */ /* 0x000fc800078e021c */
[----:B--2---:R-:W-:Y:S01]  /*0340*/  FADD R21, R14, R18 ;  /* 0x000000120e157221 */ /* 0x004fe20000000000 */
[----:B------:R-:W-:Y:S01]  /*0350*/  LEA R18, P0, R27, UR4, 0x2 ;  /* 0x000000041b127c11 */ /* 0x000fe2000f8010ff */
[----:B------:R-:W-:Y:S01]  /*0360*/  FADD R26, R15, R19 ;  /* 0x000000130f1a7221 */ /* 0x000fe20000000000 */
[----:B------:R-:W-:Y:S02]  /*0370*/  IMAD.WIDE R14, R25, 0x4, R28 ;  /* 0x00000004190e7825 */ /* 0x000fe400078e021c */
[----:B------:R-:W-:Y:S02]  /*0380*/  LEA.HI.X R19, R27, UR5, R20, 0x2, P0 ;  /* 0x000000051b137c11 */ /* 0x000fe400080f1414 */
[----:B------:R-:W-:-:S04]  /*0390*/  IMAD.WIDE R24, R24, 0x4, R28 ;  /* 0x0000000418187825 */ /* 0x000fc800078e021c */
[----:B------:R-:W-:Y:S01]  /*03a0*/  FADD R29, R12, R16 ;  /* 0x000000100c1d7221 */ /* 0x000fe20000000000 */
[----:B------:R-:W-:Y:S02]  /*03b0*/  FADD R28, R13, R17 ;  /* 0x000000110d1c7221 */ /* 0x000fe40000000000 */
[----:B------:R-:W2:Y:S01]  /*03c0*/  LDG.E.128 R12, desc[UR6][R14.64] ;  /* 0x000000060e0c7981 */ /* 0x000ea2000c1e1d00 */
[----:B---3--:R-:W-:Y:S01]  /*03d0*/  FADD R26, R7, R26 ;  /* 0x0000001a071a7221 */ /* 0x008fe20000000000 */
[----:B------:R-:W-:Y:S02]  /*03e0*/  FADD R29, R4, R29 ;  /* 0x0000001d041d7221 */ /* 0x000fe40000000000 */
[----:B------:R-:W2:Y:S01]  /*03f0*/  LDG.E.128 R16, desc[UR6][R18.64+0x100] ;  /* 0x0001000612107981 */ /* 0x000ea2000c1e1d00 */
[----:B------:R-:W-:-:S03]  /*0400*/  FADD R7, R6, R21 ;  /* 0x0000001506077221 */ /* 0x000fc60000000000 */
[----:B------:R-:W3:Y:S01]  /*0410*/  LDG.E.128 R20, desc[UR6][R22.64] ;  /* 0x0000000616147981 */ /* 0x000ee2000c1e1d00 */
[----:B----4-:R-:W-:-:S03]  /*0420*/  FADD R11, R11, R26 ;  /* 0x0000001a0b0b7221 */ /* 0x010fc60000000000 */
[----:B------:R-:W4:Y:S01]  /*0430*/  LDG.E.128 R24, desc[UR6][R24.64] ;  /* 0x0000000618187981 */ /* 0x000f22000c1e1d00 */
[----:B------:R-:W-:Y:S01]  /*0440*/  FADD R10, R10, R7 ;  /* 0x000000070a0a7221 */ /* 0x000fe20000000000 */
[----:B------:R-:W-:-:S03]  /*0450*/  FMUL R7, R11, 0.25 ;  /* 0x3e8000000b077820 */ /* 0x000fc60000400000 */
[----:B------:R-:W-:Y:S02]  /*0460*/  FMUL R6, R10, 0.25 ;  /* 0x3e8000000a067820 */ /* 0x000fe40000400000 */
[----:B------:R-:W-:Y:S01]  /*0470*/  FSETP.GT.AND P0, PT, R7, RZ, PT ;  /* 0x000000ff0700720b */ /* 0x000fe20003f04000 */
[----:B------:R-:W1:Y:S02]  /*0480*/  S2R R10, SR_TID.X ;  /* 0x00000000000a7919 */ /* 0x000e640000002100 */
[----:B------:R-:W-:Y:S01]  /*0490*/  FSETP.GT.AND P6, PT, R6, RZ, PT ;  /* 0x000000ff0600720b */ /* 0x000fe20003fc4000 */
[----:B------:R-:W-:Y:S01]  /*04a0*/  FADD R28, R5, R28 ;  /* 0x0000001c051c7221 */ /* 0x000fe20000000000 */
[----:B------:R-:W-:Y:S01]  /*04b0*/  FADD R29, R8, R29 ;  /* 0x0000001d081d7221 */ /* 0x000fe20000000000 */
[----:B------:R-:W-:Y:S02]  /*04c0*/  SEL R8, RZ, 0x1, !P0 ;  /* 0x00000001ff087807 */ /* 0x000fe40004000000 */
[----:B------:R-:W-:Y:S01]  /*04d0*/  SEL R5, RZ, 0x1, !P6 ;  /* 0x00000001ff057807 */ /* 0x000fe20007000000 */
[----:B------:R-:W5:Y:S03]  /*04e0*/  S2UR UR5, SR_CgaCtaId ;  /* 0x00000000000579c3 */ /* 0x000f660000008800 */
[----:B------:R-:W-:Y:S01]  /*04f0*/  PRMT R8, R5, 0x3340, R8 ;  /* 0x0000334005087816 */ /* 0x000fe20000000008 */
[----:B------:R-:W-:-:S03]  /*0500*/  FADD R9, R9, R28 ;  /* 0x0000001c09097221 */ /* 0x000fc60000000000 */
[----:B------:R-:W-:Y:S01]  /*0510*/  @!P6 FMUL R6, R6, 0.20000000298023223877 ;  /* 0x3e4ccccd0606e820 */ /* 0x000fe20000400000 */
[----:B------:R-:W-:Y:S01]  /*0520*/  UMOV UR4, 0x400 ;  /* 0x0000040000047882 */ /* 0x000fe20000000000 */
[----:B------:R-:W-:Y:S01]  /*0530*/  @!P0 FMUL R7, R7, 0.20000000298023223877 ;  /* 0x3e4ccccd07078820 */ /* 0x000fe20000400000 */
[----:B-----5:R-:W-:Y:S01]  /*0540*/  UPRMT UR4, UR5, 0x654, UR4 ;  /* 0x0000065405047896 */ /* 0x020fe20008000004 */
[----:B------:R-:W-:-:S05]  /*0550*/  IMAD.SHL.U32 R0, R0, 0x4, RZ ;  /* 0x0000000400007824 */ /* 0x000fca00078e00ff */
[----:B------:R-:W-:Y:S01]  /*0560*/  LOP3.LUT R0, R0, 0x1fc, RZ, 0xc0, !PT ;  /* 0x000001fc00007812 */ /* 0x000fe200078ec0ff */
[----:B--2---:R-:W-:Y:S01]  /*0570*/  FADD R4, R15, R19 ;  /* 0x000000130f047221 */ /* 0x004fe20000000000 */
[----:B------:R-:W-:Y:S01]  /*0580*/  FADD R5, R14, R18 ;  /* 0x000000120e057221 */ /* 0x000fe20000000000 */
[----:B------:R-:W-:Y:S01]  /*0590*/  FADD R14, R13, R17 ;  /* 0x000000110d0e7221 */ /* 0x000fe20000000000 */
[----:B------:R-:W-:Y:S01]  /*05a0*/  FADD R11, R12, R16 ;  /* 0x000000100c0b7221 */ /* 0x000fe20000000000 */
[----:B---3--:R-:W-:Y:S01]  /*05b0*/  FADD R4, R23, R4 ;  /* 0x0000000417047221 */ /* 0x008fe20000000000 */
[----:B------:R-:W-:Y:S01]  /*05c0*/  FADD R5, R22, R5 ;  /* 0x0000000516057221 */ /* 0x000fe20000000000 */
[----:B------:R-:W-:Y:S01]  /*05d0*/  FADD R12, R21, R14 ;  /* 0x0000000e150c7221 */ /* 0x000fe20000000000 */
[----:B------:R-:W-:Y:S01]  /*05e0*/  FADD R11, R20, R11 ;  /* 0x0000000b140b7221 */ /* 0x000fe20000000000 */
[----:B------:R-:W2:Y:S01]  /*05f0*/  LDC.64 R22, c[0x0][0x220] ;  /* 0x00008800ff167b82 */ /* 0x000ea20000000a00 */
[----:B----4-:R-:W-:Y:S01]  /*0600*/  FADD R27, R27, R4 ;  /* 0x000000041b1b7221 */ /* 0x010fe20000000000 */
[----:B------:R-:W-:Y:S01]  /*0610*/  FADD R26, R26, R5 ;  /* 0x000000051a1a7221 */ /* 0x000fe20000000000 */
[----:B------:R-:W-:Y:S01]  /*0620*/  FMUL R5, R9, 0.25 ;  /* 0x3e80000009057820 */ /* 0x000fe20000400000 */
[----:B------:R-:W-:Y:S01]  /*0630*/  FMUL R4, R29, 0.25 ;  /* 0x3e8000001d047820 */ /* 0x000fe20000400000 */
[----:B------:R-:W-:Y:S01]  /*0640*/  FADD R12, R25, R12 ;  /* 0x0000000c190c7221 */ /* 0x000fe20000000000 */
[----:B------:R-:W-:Y:S01]  /*0650*/  FADD R11, R24, R11 ;  /* 0x0000000b180b7221 */ /* 0x000fe20000000000 */
[----:B------:R-:W-:Y:S01]  /*0660*/  FMUL R15, R27, 0.25 ;  /* 0x3e8000001b0f7820 */ /* 0x000fe20000400000 */
[----:B------:R-:W-:Y:S01]  /*0670*/  FMUL R14, R26, 0.25 ;  /* 0x3e8000001a0e7820 */ /* 0x000fe20000400000 */
[----:B------:R-:W-:Y:S01]  /*0680*/  FMUL R13, R12, 0.25 ;  /* 0x3e8000000c0d7820 */ /* 0x000fe20000400000 */
[----:B------:R-:W-:Y:S01]  /*0690*/  FSETP.GT.AND P1, PT, R5, RZ, PT ;  /* 0x000000ff0500720b */ /* 0x000fe20003f24000 */
[----:B------:R-:W-:Y:S01]  /*06a0*/  FMUL R12, R11, 0.25 ;  /* 0x3e8000000b0c7820 */ /* 0x000fe20000400000 */
[----:B------:R-:W-:-:S02]  /*06b0*/  FSETP.GT.AND P2, PT, R4, RZ, PT ;  /* 0x000000ff0400720b */ /* 0x000fc40003f44000 */
[----:B------:R-:W-:Y:S02]  /*06c0*/  SEL R9, RZ, 0x1, !P1 ;  /* 0x00000001ff097807 */ /* 0x000fe40004800000 */
[----:B------:R-:W-:Y:S02]  /*06d0*/  SEL R16, RZ, 0x1, !P2 ;  /* 0x00000001ff107807 */ /* 0x000fe40005000000 */
[----:B------:R-:W-:Y:S02]  /*06e0*/  FSETP.GT.AND P3, PT, R15, RZ, PT ;  /* 0x000000ff0f00720b */ /* 0x000fe40003f64000 */
[----:B------:R-:W-:Y:S02]  /*06f0*/  FSETP.GT.AND P4, PT, R14, RZ, PT ;  /* 0x000000ff0e00720b */ /* 0x000fe40003f84000 */
[----:B------:R-:W-:Y:S02]  /*0700*/  FSETP.GT.AND P5, PT, R13, RZ, PT ;  /* 0x000000ff0d00720b */ /* 0x000fe40003fa4000 */
[----:B------:R-:W-:-:S02]  /*0710*/  FSETP.GT.AND P6, PT, R12, RZ, PT ;  /* 0x000000ff0c00720b */ /* 0x000fc40003fc4000 */
[----:B------:R-:W-:Y:S02]  /*0720*/  PRMT R9, R16, 0x3340, R9 ;  /* 0x0000334010097816 */ /* 0x000fe40000000009 */
[----:B-1----:R-:W-:Y:S02]  /*0730*/  SHF.L.U32 R16, R10, 0x3, RZ ;  /* 0x000000030a107819 */ /* 0x002fe400000006ff */
[----:B------:R-:W-:Y:S02]  /*0740*/  SEL R17, RZ, 0x1, !P3 ;  /* 0x00000001ff117807 */ /* 0x000fe40005800000 */
[----:B------:R-:W-:Y:S02]  /*0750*/  SEL R18, RZ, 0x1, !P4 ;  /* 0x00000001ff127807 */ /* 0x000fe40006000000 */
[----:B------:R-:W-:Y:S02]  /*0760*/  SEL R10, RZ, 0x1, !P5 ;  /* 0x00000001ff0a7807 */ /* 0x000fe40006800000 */
[----:B------:R-:W-:-:S02]  /*0770*/  SEL R11, RZ, 0x1, !P6 ;  /* 0x00000001ff0b7807 */ /* 0x000fc40007000000 */
[----:B------:R-:W-:Y:S02]  /*0780*/  IADD3 R20, P0, R2, UR8, RZ ;  /* 0x0000000802147c10 */ /* 0x000fe4000ff1e0ff */
[----:B------:R-:W-:Y:S02]  /*0790*/  PRMT R17, R18, 0x3340, R17 ;  /* 0x0000334012117816 */ /* 0x000fe40000000011 */
[----:B------:R-:W-:Y:S02]  /*07a0*/  LOP3.LUT R16, R16, 0x3f8, RZ, 0xc0, !PT ;  /* 0x000003f810107812 */ /* 0x000fe400078ec0ff */
[----:B------:R-:W-:Y:S01]  /*07b0*/  PRMT R10, R11, 0x3340, R10 ;  /* 0x000033400b0a7816 */ /* 0x000fe2000000000a */
[----:B------:R-:W-:Y:S01]  /*07c0*/  @!P2 FMUL R4, R4, 0.20000000298023223877 ;  /* 0x3e4ccccd0404a820 */ /* 0x000fe20000400000 */
[----:B------:R-:W-:Y:S01]  /*07d0*/  LEA.HI.X.SX32 R21, R2, UR9, 0x1, P0 ;  /* 0x0000000902157c11 */ /* 0x000fe200080f0eff */
[----:B------:R-:W-:Y:S01]  /*07e0*/  @!P1 FMUL R5, R5, 0.20000000298023223877 ;  /* 0x3e4ccccd05059820 */ /* 0x000fe20000400000 */
[----:B------:R-:W-:Y:S01]  /*07f0*/  LEA R2, R16, UR4, 0x2 ;  /* 0x0000000410027c11 */ /* 0x000fe2000f8e10ff */
[----:B------:R-:W-:Y:S01]  /*0800*/  @!P3 FMUL R15, R15, 0.20000000298023223877 ;  /* 0x3e4ccccd0f0fb820 */ /* 0x000fe20000400000 */
[----:B------:R-:W-:Y:S01]  /*0810*/  @!P4 FMUL R14, R14, 0.20000000298023223877 ;  /* 0x3e4ccccd0e0ec820 */ /* 0x000fe20000400000 */
[----:B------:R-:W-:Y:S01]  /*0820*/  @!P5 FMUL R13, R13, 0.20000000298023223877 ;  /* 0x3e4ccccd0d0dd820 */ /* 0x000fe20000400000 */
[----:B------:R-:W-:Y:S01]  /*0830*/  @!P6 FMUL R12, R12, 0.20000000298023223877 ;  /* 0x3e4ccccd0c0ce820 */ /* 0x000fe20000400000 */
[----:B------:R-:W-:-:S02]  /*0840*/  PRMT R26, R9, 0x5410, R8 ;  /* 0x00005410091a7816 */ /* 0x000fc40000000008 */
[----:B------:R-:W-:Y:S01]  /*0850*/  PRMT R27, R10, 0x5410, R17 ;  /* 0x000054100a1b7816 */ /* 0x000fe20000000011 */
[----:B------:R1:W-:Y:S04]  /*0860*/  STS.128 [R2], R4 ;  /* 0x0000000402007388 */ /* 0x0003e80000000c00 */
[----:B------:R2:W-:Y:S04]  /*0870*/  STS.128 [R2+0x10], R12 ;  /* 0x0000100c02007388 */ /* 0x0005e80000000c00 */
[----:B------:R-:W-:Y:S01]  /*0880*/  STG.E.64 desc[UR6][R20.64], R26 ;  /* 0x0000001a14007986 */ /* 0x000fe2000c101b06 */
[----:B------:R-:W-:Y:S01]  /*0890*/  LEA R24, R0, UR4, 0x2 ;  /* 0x0000000400187c11 */ /* 0x000fe2000f8e10ff */
[----:B------:R-:W-:Y:S01]  /*08a0*/  ULDC.64 UR4, c[0x0][0x220] ;  /* 0x0000880000047ab9 */ /* 0x000fe20000000a00 */
[----:B------:R-:W-:Y:S06]  /*08b0*/  BAR.SYNC.DEFER_BLOCKING 0x0 ;  /* 0x0000000000007b1d */ /* 0x000fec0000010000 */
[----:B------:R-:W3:Y:S04]  /*08c0*/  LDS.128 R16, [R24] ;  /* 0x0000000018107984 */ /* 0x000ee80000000c00 */
[----:B------:R-:W4:Y:S01]  /*08d0*/  LDS.128 R8, [R24+0x800] ;  /* 0x0008000018087984 */ /* 0x000f220000000c00 */
[----:B------:R-:W-:-:S02]  /*08e0*/  LOP3.LUT R25, R3, R0, RZ, 0xfc, !PT ;  /* 0x0000000003197212 */ /* 0x000fc400078efcff */
[----:B------:R-:W-:Y:S02]  /*08f0*/  SHF.R.S32.HI R0, RZ, 0x1f, R3 ;  /* 0x0000001fff007819 */ /* 0x000fe40000011403 */
[C---:B-1----:R-:W-:Y:S01]  /*0900*/  LEA R4, P0, R25.reuse, UR4, 0x2 ;  /* 0x0000000419047c11 */ /* 0x042fe2000f8010ff */
[----:B--2---:R-:W-:-:S03]  /*0910*/  IMAD.WIDE R2, R25, 0x4, R22 ;  /* 0x0000000419027825 */ /* 0x004fc600078e0216 */
[----:B------:R-:W-:Y:S02]  /*0920*/  LEA.HI.X R5, R25, UR5, R0, 0x2, P0 ;  /* 0x0000000519057c11 */ /* 0x000fe400080f1400 */
[----:B---3--:R-:W-:Y:S04]  /*0930*/  STG.E.128 desc[UR6][R2.64], R16 ;  /* 0x0000001002007986 */ /* 0x008fe8000c101d06 */
[----:B----4-:R-:W-:Y:S01]  /*0940*/  STG.E.128 desc[UR6][R4.64+0x800], R8 ;  /* 0x0008000804007986 */ /* 0x010fe2000c101d06 */
[----:B------:R-:W-:Y:S05]  /*0950*/  EXIT ;  /* 0x000000000000794d */ /* 0x000fea0003800000 */
.L_x_0:
[----:B------:R-:W-:-:S00]  /*0960*/  BRA `(.L_x_0) ;  /* 0xfffffffc00fc7947 */ /* 0x000fc0000383ffff */
[----:B------:R-:W-:-:S00]  /*0970*/  NOP ;  /* 0x0000000000007918 */ /* 0x000fc00000000000 */
        /* <DEDUP_REMOVED lines=8> */
.L_x_1:


//--------------------- .nv.shared.triton_poi_fused_avg_pool2d_leaky_relu_12 --------------------------
	.section	.nv.shared.triton_poi_fused_avg_pool2d_leaky_relu_12,"aw",@nobits
	.sectionflags	@""
	.align	16
	.zero		1024


//--------------------- .nv.constant0.triton_poi_fused_avg_pool2d_leaky_relu_12 --------------------------
	.section	.nv.constant0.triton_poi_fused_avg_pool2d_leaky_relu_12,"a",@progbits
	.sectionflags	@""
	.align	4
.nv.constant0.triton_poi_fused_avg_pool2d_leaky_relu_12:
	.zero		556
